//
// Generated by NVIDIA NVVM Compiler
//
// Compiler Build ID: CL-36424714
// Cuda compilation tools, release 13.0, V13.0.88
// Based on NVVM 20.0.0
//

.version 9.0
.target sm_100
.address_size 64

	// .globl	_Z5k_calPiS_i

.visible .entry _Z5k_calPiS_i(
	.param .u64 .ptr .align 1 _Z5k_calPiS_i_param_0,
	.param .u64 .ptr .align 1 _Z5k_calPiS_i_param_1,
	.param .u32 _Z5k_calPiS_i_param_2
)
{
	.reg .pred 	%p<6>;
	.reg .b32 	%r<23>;
	.reg .b64 	%rd<13>;

	ld.param.u64 	%rd3, [_Z5k_calPiS_i_param_0];
	ld.param.u64 	%rd4, [_Z5k_calPiS_i_param_1];
	ld.param.u32 	%r5, [_Z5k_calPiS_i_param_2];
	cvta.to.global.u64 	%rd1, %rd4;
	cvta.to.global.u64 	%rd2, %rd3;
	mov.u32 	%r6, %ctaid.x;
	mov.u32 	%r7, %ntid.x;
	mov.u32 	%r8, %tid.x;
	mad.lo.s32 	%r1, %r6, %r7, %r8;
	mul.lo.s32 	%r9, %r5, %r5;
	setp.ge.s32 	%p1, %r1, %r9;
	@%p1 bra 	$L__BB0_6;
	div.s32 	%r2, %r1, %r5;
	mul.lo.s32 	%r10, %r2, %r5;
	sub.s32 	%r3, %r1, %r10;
	add.s32 	%r11, %r3, %r2;
	add.s32 	%r4, %r5, -1;
	setp.ne.s32 	%p2, %r11, %r4;
	@%p2 bra 	$L__BB0_3;
	mad.lo.s32 	%r21, %r2, %r5, %r3;
	mul.wide.s32 	%rd11, %r21, 4;
	add.s64 	%rd12, %rd1, %rd11;
	mov.b32 	%r22, 0;
	st.global.u32 	[%rd12], %r22;
	bra.uni 	$L__BB0_6;
$L__BB0_3:
	setp.ge.s32 	%p3, %r2, %r4;
	not.b32 	%r12, %r2;
	add.s32 	%r13, %r5, %r12;
	setp.ge.s32 	%p4, %r3, %r13;
	or.pred  	%p5, %p3, %p4;
	@%p5 bra 	$L__BB0_5;
	mad.lo.s32 	%r18, %r2, %r5, %r3;
	mul.wide.s32 	%rd8, %r18, 4;
	add.s64 	%rd9, %rd2, %rd8;
	ld.global.u32 	%r19, [%rd9];
	shl.b32 	%r20, %r19, 1;
	add.s64 	%rd10, %rd1, %rd8;
	st.global.u32 	[%rd10], %r20;
	bra.uni 	$L__BB0_6;
$L__BB0_5:
	mad.lo.s32 	%r14, %r2, %r5, %r3;
	mul.wide.s32 	%rd5, %r14, 4;
	add.s64 	%rd6, %rd2, %rd5;
	ld.global.u32 	%r15, [%rd6];
	mul.lo.s32 	%r16, %r15, %r15;
	mul.lo.s32 	%r17, %r16, %r15;
	add.s64 	%rd7, %rd1, %rd5;
	st.global.u32 	[%rd7], %r17;
$L__BB0_6:
	ret;

}


// ===== COMPILED SASS (sm_100) =====

	.target	sm_100

	.elftype	@"ET_EXEC"


//--------------------- .note.nv.tkinfo           --------------------------
	.section	.note.nv.tkinfo,"",@"SHT_NOTE"
	.sectionflags	@"SHF_NOTE_NV_TKINFO"
	.tkinfo
        /*0018*/ 	.word	0x00000002
        /*0030*/ 	.string	""
        /*0030*/ 	.string	"ptxas"
        /*0030*/ 	.string	"Cuda compilation tools, release 13.0, V13.0.88"
        /*0030*/ 	.string	"Build cuda_13.0.r13.0/compiler.36424714_0"
        /*0030*/ 	.string	"-arch sm_100 -m 64 "



//--------------------- .note.nv.cuinfo           --------------------------
	.section	.note.nv.cuinfo,"",@"SHT_NOTE"
	.sectionflags	@"SHF_NOTE_NV_CUINFO"
        /*0018*/ 	.short	0x0002
        /*001a*/ 	.short	0x0064
        /*001c*/ 	.short	0x0082
	.zero		2


//--------------------- .nv.info                  --------------------------
	.section	.nv.info,"",@"SHT_CUDA_INFO"
	.align	4


	//----- nvinfo : EIATTR_REGCOUNT
	.align		4
        /*0000*/ 	.byte	0x04, 0x2f
        /*0002*/ 	.short	(.L_1 - .L_0)
	.align		4
.L_0:
        /*0004*/ 	.word	index@(_Z5k_calPiS_i)
        /*0008*/ 	.word	0x0000000c


	//----- nvinfo : EIATTR_FRAME_SIZE
	.align		4
.L_1:
        /*000c*/ 	.byte	0x04, 0x11
        /*000e*/ 	.short	(.L_3 - .L_2)
	.align		4
.L_2:
        /*0010*/ 	.word	index@(_Z5k_calPiS_i)
        /*0014*/ 	.word	0x00000000


	//----- nvinfo : EIATTR_MIN_STACK_SIZE
	.align		4
.L_3:
        /*0018*/ 	.byte	0x04, 0x12
        /*001a*/ 	.short	(.L_5 - .L_4)
	.align		4
.L_4:
        /*001c*/ 	.word	index@(_Z5k_calPiS_i)
        /*0020*/ 	.word	0x00000000
.L_5:


//--------------------- .nv.compat                --------------------------
	.section	.nv.compat,"",@"SHT_CUDA_COMPAT_INFO"
	.align	4
        /*0000*/ 	.byte	0x02, 0x09, 0x00, 0x00, 0x02, 0x02, 0x01, 0x00, 0x02, 0x05, 0x05, 0x00, 0x03, 0x07, 0x01, 0x01
        /*0010*/ 	.byte	0x02, 0x03, 0x00, 0x00, 0x02, 0x06, 0x01, 0x00, 0x04, 0x0b, 0x08, 0x00, 0x09, 0x00, 0x00, 0x00
        /*0020*/ 	.byte	0x00, 0x00, 0x00, 0x00


//--------------------- .nv.info._Z5k_calPiS_i    --------------------------
	.section	.nv.info._Z5k_calPiS_i,"",@"SHT_CUDA_INFO"
	.sectionflags	@""
	.align	4


	//----- nvinfo : EIATTR_CUDA_API_VERSION
	.align		4
        /*0000*/ 	.byte	0x04, 0x37
        /*0002*/ 	.short	(.L_7 - .L_6)
.L_6:
        /*0004*/ 	.word	0x00000082


	//----- nvinfo : EIATTR_KPARAM_INFO
	.align		4
.L_7:
        /*0008*/ 	.byte	0x04, 0x17
        /*000a*/ 	.short	(.L_9 - .L_8)
.L_8:
        /*000c*/ 	.word	0x00000000
        /*0010*/ 	.short	0x0002
        /*0012*/ 	.short	0x0010
        /*0014*/ 	.byte	0x00, 0xf0, 0x11, 0x00


	//----- nvinfo : EIATTR_KPARAM_INFO
	.align		4
.L_9:
        /*0018*/ 	.byte	0x04, 0x17
        /*001a*/ 	.short	(.L_11 - .L_10)
.L_10:
        /*001c*/ 	.word	0x00000000
        /*0020*/ 	.short	0x0001
        /*0022*/ 	.short	0x0008
        /*0024*/ 	.byte	0x00, 0xf5, 0x21, 0x00


	//----- nvinfo : EIATTR_KPARAM_INFO
	.align		4
.L_11:
        /*0028*/ 	.byte	0x04, 0x17
        /*002a*/ 	.short	(.L_13 - .L_12)
.L_12:
        /*002c*/ 	.word	0x00000000
        /*0030*/ 	.short	0x0000
        /*0032*/ 	.short	0x0000
        /*0034*/ 	.byte	0x00, 0xf5, 0x21, 0x00


	//----- nvinfo : EIATTR_SPARSE_MMA_MASK
	.align		4
.L_13:
        /*0038*/ 	.byte	0x03, 0x50
        /*003a*/ 	.short	0x0000


	//----- nvinfo : EIATTR_MAXREG_COUNT
	.align		4
        /*003c*/ 	.byte	0x03, 0x1b
        /*003e*/ 	.short	0x00ff


	//----- nvinfo : EIATTR_MERCURY_ISA_VERSION
	.align		4
        /*0040*/ 	.byte	0x03, 0x5f
        /*0042*/ 	.short	0x0101


	//----- nvinfo : EIATTR_VRC_CTA_INIT_COUNT
	.align		4
        /*0044*/ 	.byte	0x02, 0x4a
	.zero		1
	.zero		1


	//----- nvinfo : EIATTR_EXIT_INSTR_OFFSETS
	.align		4
        /*0048*/ 	.byte	0x04, 0x1c
        /*004a*/ 	.short	(.L_15 - .L_14)


	//   ....[0]....
.L_14:
        /*004c*/ 	.word	0x00000080


	//   ....[1]....
        /*0050*/ 	.word	0x000002b0


	//   ....[2]....
        /*0054*/ 	.word	0x00000390


	//   ....[3]....
        /*0058*/ 	.word	0x00000430


	//----- nvinfo : EIATTR_CRS_STACK_SIZE
	.align		4
.L_15:
        /*005c*/ 	.byte	0x04, 0x1e
        /*005e*/ 	.short	(.L_17 - .L_16)
.L_16:
        /*0060*/ 	.word	0x00000000


	//----- nvinfo : EIATTR_CBANK_PARAM_SIZE
	.align		4
.L_17:
        /*0064*/ 	.byte	0x03, 0x19
        /*0066*/ 	.short	0x0014


	//----- nvinfo : EIATTR_PARAM_CBANK
	.align		4
        /*0068*/ 	.byte	0x04, 0x0a
        /*006a*/ 	.short	(.L_19 - .L_18)
	.align		4
.L_18:
        /*006c*/ 	.word	index@(.nv.constant0._Z5k_calPiS_i)
        /*0070*/ 	.short	0x0380
        /*0072*/ 	.short	0x0014


	//----- nvinfo : EIATTR_SW_WAR
	.align		4
.L_19:
        /*0074*/ 	.byte	0x04, 0x36
        /*0076*/ 	.short	(.L_21 - .L_20)
.L_20:
        /*0078*/ 	.word	0x00000008
.L_21:


//--------------------- .nv.callgraph             --------------------------
	.section	.nv.callgraph,"",@"SHT_CUDA_CALLGRAPH"
	.align	4
	.sectionentsize	8
	.align		4
        /*0000*/ 	.word	0x00000000
	.align		4
        /*0004*/ 	.word	0xffffffff
	.align		4
        /*0008*/ 	.word	0x00000000
	.align		4
        /*000c*/ 	.word	0xfffffffe
	.align		4
        /*0010*/ 	.word	0x00000000
	.align		4
        /*0014*/ 	.word	0xfffffffd
	.align		4
        /*0018*/ 	.word	0x00000000
	.align		4
        /*001c*/ 	.word	0xfffffffc


//--------------------- .text._Z5k_calPiS_i       --------------------------
	.section	.text._Z5k_calPiS_i,"ax",@progbits
	.align	128
        .global         _Z5k_calPiS_i
        .type           _Z5k_calPiS_i,@function
        .size           _Z5k_calPiS_i,(.L_x_2 - _Z5k_calPiS_i)
        .other          _Z5k_calPiS_i,@"STO_CUDA_ENTRY STV_DEFAULT"
_Z5k_calPiS_i:
.text._Z5k_calPiS_i:
[----:B------:R-:W-:Y:S01]  /*0000*/  LDC R1, c[0x0][0x37c] ;  /* 0x0000df00ff017b82 */ /* 0x000fe20000000800 */
[----:B------:R-:W0:Y:S07]  /*0010*/  S2R R2, SR_TID.X ;  /* 0x0000000000027919 */ /* 0x000e2e0000002100 */
[----:B------:R-:W0:Y:S08]  /*0020*/  S2UR UR4, SR_CTAID.X ;  /* 0x00000000000479c3 */ /* 0x000e300000002500 */
[----:B------:R-:W0:Y:S08]  /*0030*/  LDC R5, c[0x0][0x360] ;  /* 0x0000d800ff057b82 */ /* 0x000e300000000800 */
[----:B------:R-:W1:Y:S01]  /*0040*/  LDC R0, c[0x0][0x390] ;  /* 0x0000e400ff007b82 */ /* 0x000e620000000800 */
[----:B0-----:R-:W-:-:S02]  /*0050*/  IMAD R5, R5, UR4, R2 ;  /* 0x0000000405057c24 */ /* 0x001fc4000f8e0202 */
[----:B-1----:R-:W-:-:S05]  /*0060*/  IMAD R2, R0, R0, RZ ;  /* 0x0000000000027224 */ /* 0x002fca00078e02ff */
[----:B------:R-:W-:-:S13]  /*0070*/  ISETP.GE.AND P0, PT, R5, R2, PT ;  /* 0x000000020500720c */ /* 0x000fda0003f06270 */
[----:B------:R-:W-:Y:S05]  /*0080*/  @P0 EXIT ;  /* 0x000000000000094d */ /* 0x000fea0003800000 */
[----:B------:R-:W-:Y:S01]  /*0090*/  IABS R7, R0 ;  /* 0x0000000000077213 */ /* 0x000fe20000000000 */
[----:B------:R-:W0:Y:S03]  /*00a0*/  LDCU.64 UR4, c[0x0][0x358] ;  /* 0x00006b00ff0477ac */ /* 0x000e260008000a00 */
[----:B------:R-:W1:Y:S08]  /*00b0*/  I2F.RP R4, R7 ;  /* 0x0000000700047306 */ /* 0x000e700000209400 */
[----:B-1----:R-:W1:Y:S02]  /*00c0*/  MUFU.RCP R4, R4 ;  /* 0x0000000400047308 */ /* 0x002e640000001000 */
[----:B-1----:R-:W-:-:S06]  /*00d0*/  IADD3 R2, PT, PT, R4, 0xffffffe, RZ ;  /* 0x0ffffffe04027810 */ /* 0x002fcc0007ffe0ff */
[----:B------:R1:W2:Y:S02]  /*00e0*/  F2I.FTZ.U32.TRUNC.NTZ R3, R2 ;  /* 0x0000000200037305 */ /* 0x0002a4000021f000 */
[----:B-1----:R-:W-:Y:S02]  /*00f0*/  HFMA2 R2, -RZ, RZ, 0, 0 ;  /* 0x00000000ff027431 */ /* 0x002fe400000001ff */
[----:B--2---:R-:W-:-:S04]  /*0100*/  IMAD.MOV R6, RZ, RZ, -R3 ;  /* 0x000000ffff067224 */ /* 0x004fc800078e0a03 */
[----:B------:R-:W-:Y:S01]  /*0110*/  IMAD R9, R6, R7, RZ ;  /* 0x0000000706097224 */ /* 0x000fe200078e02ff */
[----:B------:R-:W-:-:S03]  /*0120*/  IABS R6, R5 ;  /* 0x0000000500067213 */ /* 0x000fc60000000000 */
[----:B------:R-:W-:Y:S01]  /*0130*/  IMAD.HI.U32 R3, R3, R9, R2 ;  /* 0x0000000903037227 */ /* 0x000fe200078e0002 */
[----:B------:R-:W-:-:S04]  /*0140*/  LOP3.LUT R2, R5, R0, RZ, 0x3c, !PT ;  /* 0x0000000005027212 */ /* 0x000fc800078e3cff */
[----:B------:R-:W-:Y:S01]  /*0150*/  ISETP.GE.AND P1, PT, R2, RZ, PT ;  /* 0x000000ff0200720c */ /* 0x000fe20003f26270 */
[----:B------:R-:W-:-:S04]  /*0160*/  IMAD.HI.U32 R3, R3, R6, RZ ;  /* 0x0000000603037227 */ /* 0x000fc800078e00ff */
[----:B------:R-:W-:-:S04]  /*0170*/  IMAD.MOV R4, RZ, RZ, -R3 ;  /* 0x000000ffff047224 */ /* 0x000fc800078e0a03 */
[----:B------:R-:W-:-:S05]  /*0180*/  IMAD R4, R7, R4, R6 ;  /* 0x0000000407047224 */ /* 0x000fca00078e0206 */
[----:B------:R-:W-:-:S13]  /*0190*/  ISETP.GT.U32.AND P2, PT, R7, R4, PT ;  /* 0x000000040700720c */ /* 0x000fda0003f44070 */
[-C--:B------:R-:W-:Y:S01]  /*01a0*/  @!P2 IADD3 R4, PT, PT, R4, -R7.reuse, RZ ;  /* 0x800000070404a210 */ /* 0x080fe20007ffe0ff */
[----:B------:R-:W-:Y:S01]  /*01b0*/  @!P2 VIADD R3, R3, 0x1 ;  /* 0x000000010303a836 */ /* 0x000fe20000000000 */
[----:B------:R-:W-:Y:S02]  /*01c0*/  ISETP.NE.AND P2, PT, R0, RZ, PT ;  /* 0x000000ff0000720c */ /* 0x000fe40003f45270 */
[----:B------:R-:W-:-:S13]  /*01d0*/  ISETP.GE.U32.AND P0, PT, R4, R7, PT ;  /* 0x000000070400720c */ /* 0x000fda0003f06070 */
[----:B------:R-:W-:-:S04]  /*01e0*/  @P0 IADD3 R3, PT, PT, R3, 0x1, RZ ;  /* 0x0000000103030810 */ /* 0x000fc80007ffe0ff */
[----:B------:R-:W-:-:S05]  /*01f0*/  MOV R9, R3 ;  /* 0x0000000300097202 */ /* 0x000fca0000000f00 */
[----:B------:R-:W-:Y:S01]  /*0200*/  @!P1 IMAD.MOV R9, RZ, RZ, -R9 ;  /* 0x000000ffff099224 */ /* 0x000fe200078e0a09 */
[----:B------:R-:W-:-:S04]  /*0210*/  @!P2 LOP3.LUT R9, RZ, R0, RZ, 0x33, !PT ;  /* 0x00000000ff09a212 */ /* 0x000fc800078e33ff */
[----:B------:R-:W-:-:S05]  /*0220*/  IADD3 R2, PT, PT, -R9, RZ, RZ ;  /* 0x000000ff09027210 */ /* 0x000fca0007ffe1ff */
[C---:B------:R-:W-:Y:S01]  /*0230*/  IMAD R4, R0.reuse, R2, R5 ;  /* 0x0000000200047224 */ /* 0x040fe200078e0205 */
[----:B------:R-:W-:-:S03]  /*0240*/  IADD3 R5, PT, PT, R0, -0x1, RZ ;  /* 0xffffffff00057810 */ /* 0x000fc60007ffe0ff */
[----:B------:R-:W-:-:S05]  /*0250*/  IMAD.IADD R2, R9, 0x1, R4 ;  /* 0x0000000109027824 */ /* 0x000fca00078e0204 */
[----:B------:R-:W-:-:S13]  /*0260*/  ISETP.NE.AND P0, PT, R2, R5, PT ;  /* 0x000000050200720c */ /* 0x000fda0003f05270 */
[----:B------:R-:W1:Y:S01]  /*0270*/  @!P0 LDC.64 R2, c[0x0][0x388] ;  /* 0x0000e200ff028b82 */ /* 0x000e620000000a00 */
[----:B------:R-:W-:-:S04]  /*0280*/  @!P0 IMAD R7, R9, R0, R4 ;  /* 0x0000000009078224 */ /* 0x000fc800078e0204 */
[----:B-1----:R-:W-:-:S05]  /*0290*/  @!P0 IMAD.WIDE R2, R7, 0x4, R2 ;  /* 0x0000000407028825 */ /* 0x002fca00078e0202 */
[----:B0-----:R0:W-:Y:S01]  /*02a0*/  @!P0 STG.E desc[UR4][R2.64], RZ ;  /* 0x000000ff02008986 */ /* 0x0011e2000c101904 */
[----:B------:R-:W-:Y:S05]  /*02b0*/  @!P0 EXIT ;  /* 0x000000000000894d */ /* 0x000fea0003800000 */
[----:B0-----:R-:W-:-:S04]  /*02c0*/  LOP3.LUT R3, RZ, R9, RZ, 0x33, !PT ;  /* 0x00000009ff037212 */ /* 0x001fc800078e33ff */
[----:B------:R-:W-:-:S04]  /*02d0*/  IADD3 R3, PT, PT, R3, R0, RZ ;  /* 0x0000000003037210 */ /* 0x000fc80007ffe0ff */
[----:B------:R-:W-:-:S04]  /*02e0*/  ISETP.GE.AND P0, PT, R4, R3, PT ;  /* 0x000000030400720c */ /* 0x000fc80003f06270 */
[----:B------:R-:W-:-:S13]  /*02f0*/  ISETP.GE.OR P0, PT, R9, R5, P0 ;  /* 0x000000050900720c */ /* 0x000fda0000706670 */
[----:B------:R-:W-:Y:S05]  /*0300*/  @P0 BRA `(.L_x_0) ;  /* 0x0000000000240947 */ /* 0x000fea0003800000 */
[----:B------:R-:W0:Y:S01]  /*0310*/  LDC.64 R2, c[0x0][0x380] ;  /* 0x0000e000ff027b82 */ /* 0x000e220000000a00 */
[----:B------:R-:W-:-:S07]  /*0320*/  IMAD R9, R9, R0, R4 ;  /* 0x0000000009097224 */ /* 0x000fce00078e0204 */
[----:B------:R-:W1:Y:S01]  /*0330*/  LDC.64 R4, c[0x0][0x388] ;  /* 0x0000e200ff047b82 */ /* 0x000e620000000a00 */
[----:B0-----:R-:W-:-:S06]  /*0340*/  IMAD.WIDE R2, R9, 0x4, R2 ;  /* 0x0000000409027825 */ /* 0x001fcc00078e0202 */
[----:B------:R-:W2:Y:S01]  /*0350*/  LDG.E R2, desc[UR4][R2.64] ;  /* 0x0000000402027981 */ /* 0x000ea2000c1e1900 */
[----:B-1----:R-:W-:Y:S01]  /*0360*/  IMAD.WIDE R4, R9, 0x4, R4 ;  /* 0x0000000409047825 */ /* 0x002fe200078e0204 */
[----:B--2---:R-:W-:-:S05]  /*0370*/  SHF.L.U32 R7, R2, 0x1, RZ ;  /* 0x0000000102077819 */ /* 0x004fca00000006ff */
[----:B------:R-:W-:Y:S01]  /*0380*/  STG.E desc[UR4][R4.64], R7 ;  /* 0x0000000704007986 */ /* 0x000fe2000c101904 */
[----:B------:R-:W-:Y:S05]  /*0390*/  EXIT ;  /* 0x000000000000794d */ /* 0x000fea0003800000 */
.L_x_0:
[----:B------:R-:W0:Y:S01]  /*03a0*/  LDC.64 R2, c[0x0][0x380] ;  /* 0x0000e000ff027b82 */ /* 0x000e220000000a00 */
[----:B------:R-:W-:-:S07]  /*03b0*/  IMAD R9, R9, R0, R4 ;  /* 0x0000000009097224 */ /* 0x000fce00078e0204 */
[----:B------:R-:W1:Y:S01]  /*03c0*/  LDC.64 R4, c[0x0][0x388] ;  /* 0x0000e200ff047b82 */ /* 0x000e620000000a00 */
[----:B0-----:R-:W-:-:S06]  /*03d0*/  IMAD.WIDE R2, R9, 0x4, R2 ;  /* 0x0000000409027825 */ /* 0x001fcc00078e0202 */
[----:B------:R-:W2:Y:S01]  /*03e0*/  LDG.E R2, desc[UR4][R2.64] ;  /* 0x0000000402027981 */ /* 0x000ea2000c1e1900 */
[----:B-1----:R-:W-:-:S04]  /*03f0*/  IMAD.WIDE R4, R9, 0x4, R4 ;  /* 0x0000000409047825 */ /* 0x002fc800078e0204 */
[----:B--2---:R-:W-:-:S04]  /*0400*/  IMAD R7, R2, R2, RZ ;  /* 0x0000000202077224 */ /* 0x004fc800078e02ff */
[----:B------:R-:W-:-:S05]  /*0410*/  IMAD R7, R2, R7, RZ ;  /* 0x0000000702077224 */ /* 0x000fca00078e02ff */
[----:B------:R-:W-:Y:S01]  /*0420*/  STG.E desc[UR4][R4.64], R7 ;  /* 0x0000000704007986 */ /* 0x000fe2000c101904 */
[----:B------:R-:W-:Y:S05]  /*0430*/  EXIT ;  /* 0x000000000000794d */ /* 0x000fea0003800000 */
.L_x_1:
[----:B------:R-:W-:-:S00]  /*0440*/  BRA `(.L_x_1) ;  /* 0xfffffffc00fc7947 */ /* 0x000fc0000383ffff */
[----:B------:R-:W-:-:S00]  /*0450*/  NOP ;  /* 0x0000000000007918 */ /* 0x000fc00000000000 */
        /* <DEDUP_REMOVED lines=10> */
.L_x_2:


//--------------------- .nv.shared.reserved.0     --------------------------
	.section	.nv.shared.reserved.0,"aw",@nobits
	.weak		__nv_reservedSMEM_offset_0_alias
	.size		__nv_reservedSMEM_offset_0_alias, 0, 64
	.other		__nv_reservedSMEM_offset_0_alias,@"STO_CUDA_RESERVED_SHARED STV_DEFAULT"
__nv_reservedSMEM_offset_0_alias:
	.zero		0
	.zero		64


//--------------------- .nv.constant0._Z5k_calPiS_i --------------------------
	.section	.nv.constant0._Z5k_calPiS_i,"a",@progbits
	.sectionflags	@""
	.align	4
.nv.constant0._Z5k_calPiS_i:
	.zero		916


//--------------------- SYMBOLS --------------------------

	.type		.nv.reservedSmem.offset0,@object
	.size		.nv.reservedSmem.offset0,0x4
